//
// Generated by NVIDIA NVVM Compiler
//
// Compiler Build ID: CL-36424714
// Cuda compilation tools, release 13.0, V13.0.88
// Based on NVVM 20.0.0
//

.version 9.0
.target sm_100
.address_size 64

	// .globl	_Z6kernelv
.extern .func  (.param .b32 func_retval0) vprintf
(
	.param .b64 vprintf_param_0,
	.param .b64 vprintf_param_1
)
;
.global .align 1 .b8 $str[48] = {72, 101, 108, 108, 111, 32, 67, 85, 68, 65, 33, 40, 37, 100, 32, 84, 104, 114, 101, 97, 100, 32, 105, 110, 32, 37, 100, 32, 66, 108, 111, 99, 107, 41, 32, 102, 114, 111, 109, 32, 68, 101, 118, 105, 99, 101, 10};

.visible .entry _Z6kernelv()
{
	.local .align 8 .b8 	__local_depot0[8];
	.reg .b64 	%SP;
	.reg .b64 	%SPL;
	.reg .b32 	%r<5>;
	.reg .b64 	%rd<5>;

	mov.u64 	%SPL, __local_depot0;
	cvta.local.u64 	%SP, %SPL;
	add.u64 	%rd1, %SP, 0;
	add.u64 	%rd2, %SPL, 0;
	mov.u32 	%r1, %tid.x;
	mov.u32 	%r2, %ctaid.x;
	st.local.v2.u32 	[%rd2], {%r1, %r2};
	mov.u64 	%rd3, $str;
	cvta.global.u64 	%rd4, %rd3;
	{ // callseq 0, 0
	.param .b64 param0;
	st.param.b64 	[param0], %rd4;
	.param .b64 param1;
	st.param.b64 	[param1], %rd1;
	.param .b32 retval0;
	call.uni (retval0), 
	vprintf, 
	(
	param0, 
	param1
	);
	ld.param.b32 	%r3, [retval0];
	} // callseq 0
	ret;

}


// ===== COMPILED SASS (sm_100) =====

	.target	sm_100

	.elftype	@"ET_EXEC"


//--------------------- .note.nv.tkinfo           --------------------------
	.section	.note.nv.tkinfo,"",@"SHT_NOTE"
	.sectionflags	@"SHF_NOTE_NV_TKINFO"
	.tkinfo
        /*0018*/ 	.word	0x00000002
        /*0030*/ 	.string	""
        /*0030*/ 	.string	"ptxas"
        /*0030*/ 	.string	"Cuda compilation tools, release 13.0, V13.0.88"
        /*0030*/ 	.string	"Build cuda_13.0.r13.0/compiler.36424714_0"
        /*0030*/ 	.string	"-arch sm_100 -m 64 "



//--------------------- .note.nv.cuinfo           --------------------------
	.section	.note.nv.cuinfo,"",@"SHT_NOTE"
	.sectionflags	@"SHF_NOTE_NV_CUINFO"
        /*0018*/ 	.short	0x0002
        /*001a*/ 	.short	0x0064
        /*001c*/ 	.short	0x0082
	.zero		2


//--------------------- .nv.info                  --------------------------
	.section	.nv.info,"",@"SHT_CUDA_INFO"
	.align	4


	//----- nvinfo : EIATTR_REGCOUNT
	.align		4
        /*0000*/ 	.byte	0x04, 0x2f
        /*0002*/ 	.short	(.L_2 - .L_1)
	.align		4
.L_1:
        /*0004*/ 	.word	index@(_Z6kernelv)
        /*0008*/ 	.word	0x00000018


	//----- nvinfo : EIATTR_FRAME_SIZE
	.align		4
.L_2:
        /*000c*/ 	.byte	0x04, 0x11
        /*000e*/ 	.short	(.L_4 - .L_3)
	.align		4
.L_3:
        /*0010*/ 	.word	index@(_Z6kernelv)
        /*0014*/ 	.word	0x00000008


	//----- nvinfo : EIATTR_MIN_STACK_SIZE
	.align		4
.L_4:
        /*0018*/ 	.byte	0x04, 0x12
        /*001a*/ 	.short	(.L_6 - .L_5)
	.align		4
.L_5:
        /*001c*/ 	.word	index@(_Z6kernelv)
        /*0020*/ 	.word	0x00000008
.L_6:


//--------------------- .nv.compat                --------------------------
	.section	.nv.compat,"",@"SHT_CUDA_COMPAT_INFO"
	.align	4
        /*0000*/ 	.byte	0x02, 0x09, 0x00, 0x00, 0x02, 0x02, 0x01, 0x00, 0x02, 0x05, 0x05, 0x00, 0x03, 0x07, 0x01, 0x01
        /*0010*/ 	.byte	0x02, 0x03, 0x00, 0x00, 0x02, 0x06, 0x01, 0x00, 0x04, 0x0b, 0x08, 0x00, 0x09, 0x00, 0x00, 0x00
        /*0020*/ 	.byte	0x00, 0x00, 0x00, 0x00


//--------------------- .nv.info._Z6kernelv       --------------------------
	.section	.nv.info._Z6kernelv,"",@"SHT_CUDA_INFO"
	.sectionflags	@""
	.align	4


	//----- nvinfo : EIATTR_CUDA_API_VERSION
	.align		4
        /*0000*/ 	.byte	0x04, 0x37
        /*0002*/ 	.short	(.L_8 - .L_7)
.L_7:
        /*0004*/ 	.word	0x00000082


	//----- nvinfo : EIATTR_SPARSE_MMA_MASK
	.align		4
.L_8:
        /*0008*/ 	.byte	0x03, 0x50
        /*000a*/ 	.short	0x0000


	//----- nvinfo : EIATTR_MAXREG_COUNT
	.align		4
        /*000c*/ 	.byte	0x03, 0x1b
        /*000e*/ 	.short	0x00ff


	//----- nvinfo : EIATTR_EXTERNS
	.align		4
        /*0010*/ 	.byte	0x04, 0x0f
        /*0012*/ 	.short	(.L_10 - .L_9)


	//   ....[0]....
	.align		4
.L_9:
        /*0014*/ 	.word	index@(vprintf)


	//----- nvinfo : EIATTR_MERCURY_ISA_VERSION
	.align		4
.L_10:
        /*0018*/ 	.byte	0x03, 0x5f
        /*001a*/ 	.short	0x0101


	//----- nvinfo : EIATTR_VRC_CTA_INIT_COUNT
	.align		4
        /*001c*/ 	.byte	0x02, 0x4a
	.zero		1
	.zero		1


	//----- nvinfo : EIATTR_SYSCALL_OFFSETS
	.align		4
        /*0020*/ 	.byte	0x04, 0x46
        /*0022*/ 	.short	(.L_12 - .L_11)


	//   ....[0]....
.L_11:
        /*0024*/ 	.word	0x000000f0


	//----- nvinfo : EIATTR_EXIT_INSTR_OFFSETS
	.align		4
.L_12:
        /*0028*/ 	.byte	0x04, 0x1c
        /*002a*/ 	.short	(.L_14 - .L_13)


	//   ....[0]....
.L_13:
        /*002c*/ 	.word	0x00000100


	//----- nvinfo : EIATTR_SW_WAR
	.align		4
.L_14:
        /*0030*/ 	.byte	0x04, 0x36
        /*0032*/ 	.short	(.L_16 - .L_15)
.L_15:
        /*0034*/ 	.word	0x00000008
.L_16:


//--------------------- .nv.callgraph             --------------------------
	.section	.nv.callgraph,"",@"SHT_CUDA_CALLGRAPH"
	.align	4
	.sectionentsize	8
	.align		4
        /*0000*/ 	.word	0x00000000
	.align		4
        /*0004*/ 	.word	0xffffffff
	.align		4
        /*0008*/ 	.word	index@(_Z6kernelv)
	.align		4
        /*000c*/ 	.word	index@(vprintf)
	.align		4
        /*0010*/ 	.word	0x00000000
	.align		4
        /*0014*/ 	.word	0xfffffffe
	.align		4
        /*0018*/ 	.word	0x00000000
	.align		4
        /*001c*/ 	.word	0xfffffffd
	.align		4
        /*0020*/ 	.word	0x00000000
	.align		4
        /*0024*/ 	.word	0xfffffffc


//--------------------- .nv.constant4             --------------------------
	.section	.nv.constant4,"a",@progbits
	.align	8
	.align		8
.nv.constant4:
        /*0000*/ 	.dword	vprintf
	.align		8
        /*0008*/ 	.dword	$str


//--------------------- .text._Z6kernelv          --------------------------
	.section	.text._Z6kernelv,"ax",@progbits
	.align	128
        .global         _Z6kernelv
        .type           _Z6kernelv,@function
        .size           _Z6kernelv,(.L_x_2 - _Z6kernelv)
        .other          _Z6kernelv,@"STO_CUDA_ENTRY STV_DEFAULT"
_Z6kernelv:
.text._Z6kernelv:
[----:B------:R-:W0:Y:S01]  /*0000*/  LDC R1, c[0x0][0x37c] ;  /* 0x0000df00ff017b82 */ /* 0x000e220000000800 */
[----:B------:R-:W1:Y:S01]  /*0010*/  S2R R8, SR_TID.X ;  /* 0x0000000000087919 */ /* 0x000e620000002100 */
[----:B0-----:R-:W-:Y:S01]  /*0020*/  VIADD R1, R1, 0xfffffff8 ;  /* 0xfffffff801017836 */ /* 0x001fe20000000000 */
[----:B------:R-:W-:Y:S01]  /*0030*/  MOV R0, 0x0 ;  /* 0x0000000000007802 */ /* 0x000fe20000000f00 */
[----:B------:R-:W0:Y:S01]  /*0040*/  LDCU UR4, c[0x0][0x2f8] ;  /* 0x00005f00ff0477ac */ /* 0x000e220008000800 */
[----:B------:R-:W1:Y:S03]  /*0050*/  S2R R9, SR_CTAID.X ;  /* 0x0000000000097919 */ /* 0x000e660000002500 */
[----:B------:R2:W3:Y:S01]  /*0060*/  LDC.64 R2, c[0x4][R0] ;  /* 0x0100000000027b82 */ /* 0x0004e20000000a00 */
[----:B------:R-:W4:Y:S01]  /*0070*/  LDCU.64 UR6, c[0x4][0x8] ;  /* 0x01000100ff0677ac */ /* 0x000f220008000a00 */
[----:B------:R-:W5:Y:S01]  /*0080*/  LDCU UR5, c[0x0][0x2fc] ;  /* 0x00005f80ff0577ac */ /* 0x000f620008000800 */
[----:B0-----:R-:W-:Y:S01]  /*0090*/  IADD3 R6, P0, PT, R1, UR4, RZ ;  /* 0x0000000401067c10 */ /* 0x001fe2000ff1e0ff */
[----:B----4-:R-:W-:Y:S01]  /*00a0*/  IMAD.U32 R4, RZ, RZ, UR6 ;  /* 0x00000006ff047e24 */ /* 0x010fe2000f8e00ff */
[----:B------:R-:W-:-:S03]  /*00b0*/  MOV R5, UR7 ;  /* 0x0000000700057c02 */ /* 0x000fc60008000f00 */
[----:B-----5:R-:W-:Y:S01]  /*00c0*/  IMAD.X R7, RZ, RZ, UR5, P0 ;  /* 0x00000005ff077e24 */ /* 0x020fe200080e06ff */
[----:B-1----:R2:W-:Y:S07]  /*00d0*/  STL.64 [R1], R8 ;  /* 0x0000000801007387 */ /* 0x0025ee0000100a00 */
[----:B------:R-:W-:-:S07]  /*00e0*/  LEPC R20, `(.L_x_0) ;  /* 0x000000001014794e */ /* 0x000fce0000000000 */
[----:B--23--:R-:W-:Y:S05]  /*00f0*/  CALL.ABS.NOINC R2 ;  /* 0x0000000002007343 */ /* 0x00cfea0003c00000 */
.L_x_0:
[----:B------:R-:W-:Y:S05]  /*0100*/  EXIT ;  /* 0x000000000000794d */ /* 0x000fea0003800000 */
.L_x_1:
[----:B------:R-:W-:-:S00]  /*0110*/  BRA `(.L_x_1) ;  /* 0xfffffffc00fc7947 */ /* 0x000fc0000383ffff */
[----:B------:R-:W-:-:S00]  /*0120*/  NOP ;  /* 0x0000000000007918 */ /* 0x000fc00000000000 */
        /* <DEDUP_REMOVED lines=13> */
.L_x_2:


//--------------------- .nv.global.init           --------------------------
	.section	.nv.global.init,"aw",@progbits
.nv.global.init:
	.type		$str,@object
	.size		$str,(.L_0 - $str)
$str:
        /*0000*/ 	.byte	0x48, 0x65, 0x6c, 0x6c, 0x6f, 0x20, 0x43, 0x55, 0x44, 0x41, 0x21, 0x28, 0x25, 0x64, 0x20, 0x54
        /*0010*/ 	.byte	0x68, 0x72, 0x65, 0x61, 0x64, 0x20, 0x69, 0x6e, 0x20, 0x25, 0x64, 0x20, 0x42, 0x6c, 0x6f, 0x63
        /*0020*/ 	.byte	0x6b, 0x29, 0x20, 0x66, 0x72, 0x6f, 0x6d, 0x20, 0x44, 0x65, 0x76, 0x69, 0x63, 0x65, 0x0a, 0x00
.L_0:


//--------------------- .nv.shared.reserved.0     --------------------------
	.section	.nv.shared.reserved.0,"aw",@nobits
	.weak		__nv_reservedSMEM_offset_0_alias
	.size		__nv_reservedSMEM_offset_0_alias, 0, 64
	.other		__nv_reservedSMEM_offset_0_alias,@"STO_CUDA_RESERVED_SHARED STV_DEFAULT"
__nv_reservedSMEM_offset_0_alias:
	.zero		0
	.zero		64


//--------------------- .nv.constant0._Z6kernelv  --------------------------
	.section	.nv.constant0._Z6kernelv,"a",@progbits
	.sectionflags	@""
	.align	4
.nv.constant0._Z6kernelv:
	.zero		896


//--------------------- SYMBOLS --------------------------

	.type		.nv.reservedSmem.offset0,@object
	.size		.nv.reservedSmem.offset0,0x4
	.type		vprintf,@function
